//
// Generated by NVIDIA NVVM Compiler
//
// Compiler Build ID: CL-36424714
// Cuda compilation tools, release 13.0, V13.0.88
// Based on NVVM 20.0.0
//

.version 9.0
.target sm_100
.address_size 64

	// .globl	_Z14addVecKernelV1iPfS_S_

.visible .entry _Z14addVecKernelV1iPfS_S_(
	.param .u32 _Z14addVecKernelV1iPfS_S__param_0,
	.param .u64 .ptr .align 1 _Z14addVecKernelV1iPfS_S__param_1,
	.param .u64 .ptr .align 1 _Z14addVecKernelV1iPfS_S__param_2,
	.param .u64 .ptr .align 1 _Z14addVecKernelV1iPfS_S__param_3
)
{
	.reg .pred 	%p<3>;
	.reg .b32 	%r<9>;
	.reg .b32 	%f<7>;
	.reg .b64 	%rd<15>;

	ld.param.u32 	%r3, [_Z14addVecKernelV1iPfS_S__param_0];
	ld.param.u64 	%rd4, [_Z14addVecKernelV1iPfS_S__param_1];
	ld.param.u64 	%rd5, [_Z14addVecKernelV1iPfS_S__param_2];
	ld.param.u64 	%rd6, [_Z14addVecKernelV1iPfS_S__param_3];
	cvta.to.global.u64 	%rd1, %rd6;
	cvta.to.global.u64 	%rd2, %rd5;
	cvta.to.global.u64 	%rd3, %rd4;
	mov.u32 	%r4, %ctaid.x;
	mov.u32 	%r5, %ntid.x;
	mul.lo.s32 	%r6, %r5, %r4;
	shl.b32 	%r7, %r6, 1;
	mov.u32 	%r8, %tid.x;
	add.s32 	%r1, %r7, %r8;
	add.s32 	%r2, %r1, %r5;
	setp.ge.s32 	%p1, %r1, %r3;
	@%p1 bra 	$L__BB0_2;
	mul.wide.s32 	%rd7, %r1, 4;
	add.s64 	%rd8, %rd3, %rd7;
	ld.global.f32 	%f1, [%rd8];
	add.s64 	%rd9, %rd2, %rd7;
	ld.global.f32 	%f2, [%rd9];
	add.f32 	%f3, %f1, %f2;
	add.s64 	%rd10, %rd1, %rd7;
	st.global.f32 	[%rd10], %f3;
$L__BB0_2:
	setp.ge.s32 	%p2, %r2, %r3;
	@%p2 bra 	$L__BB0_4;
	mul.wide.s32 	%rd11, %r2, 4;
	add.s64 	%rd12, %rd3, %rd11;
	ld.global.f32 	%f4, [%rd12];
	add.s64 	%rd13, %rd2, %rd11;
	ld.global.f32 	%f5, [%rd13];
	add.f32 	%f6, %f4, %f5;
	add.s64 	%rd14, %rd1, %rd11;
	st.global.f32 	[%rd14], %f6;
$L__BB0_4:
	ret;

}
	// .globl	_Z14addVecKernelV2iPfS_S_
.visible .entry _Z14addVecKernelV2iPfS_S_(
	.param .u32 _Z14addVecKernelV2iPfS_S__param_0,
	.param .u64 .ptr .align 1 _Z14addVecKernelV2iPfS_S__param_1,
	.param .u64 .ptr .align 1 _Z14addVecKernelV2iPfS_S__param_2,
	.param .u64 .ptr .align 1 _Z14addVecKernelV2iPfS_S__param_3
)
{
	.reg .pred 	%p<3>;
	.reg .b32 	%r<8>;
	.reg .b32 	%f<7>;
	.reg .b64 	%rd<15>;

	ld.param.u32 	%r2, [_Z14addVecKernelV2iPfS_S__param_0];
	ld.param.u64 	%rd4, [_Z14addVecKernelV2iPfS_S__param_1];
	ld.param.u64 	%rd5, [_Z14addVecKernelV2iPfS_S__param_2];
	ld.param.u64 	%rd6, [_Z14addVecKernelV2iPfS_S__param_3];
	cvta.to.global.u64 	%rd1, %rd6;
	cvta.to.global.u64 	%rd2, %rd5;
	cvta.to.global.u64 	%rd3, %rd4;
	mov.u32 	%r3, %ctaid.x;
	mov.u32 	%r4, %ntid.x;
	mov.u32 	%r5, %tid.x;
	mad.lo.s32 	%r6, %r3, %r4, %r5;
	shl.b32 	%r1, %r6, 1;
	setp.ge.s32 	%p1, %r1, %r2;
	@%p1 bra 	$L__BB1_2;
	mul.wide.s32 	%rd7, %r1, 4;
	add.s64 	%rd8, %rd3, %rd7;
	ld.global.f32 	%f1, [%rd8];
	add.s64 	%rd9, %rd2, %rd7;
	ld.global.f32 	%f2, [%rd9];
	add.f32 	%f3, %f1, %f2;
	add.s64 	%rd10, %rd1, %rd7;
	st.global.f32 	[%rd10], %f3;
$L__BB1_2:
	add.s32 	%r7, %r1, 1;
	setp.ge.s32 	%p2, %r7, %r2;
	@%p2 bra 	$L__BB1_4;
	mul.wide.s32 	%rd11, %r1, 4;
	add.s64 	%rd12, %rd3, %rd11;
	ld.global.f32 	%f4, [%rd12+4];
	add.s64 	%rd13, %rd2, %rd11;
	ld.global.f32 	%f5, [%rd13+4];
	add.f32 	%f6, %f4, %f5;
	add.s64 	%rd14, %rd1, %rd11;
	st.global.f32 	[%rd14+4], %f6;
$L__BB1_4:
	ret;

}


// ===== COMPILED SASS (sm_100) =====

	.target	sm_100

	.elftype	@"ET_EXEC"


//--------------------- .note.nv.tkinfo           --------------------------
	.section	.note.nv.tkinfo,"",@"SHT_NOTE"
	.sectionflags	@"SHF_NOTE_NV_TKINFO"
	.tkinfo
        /*0018*/ 	.word	0x00000002
        /*0030*/ 	.string	""
        /*0030*/ 	.string	"ptxas"
        /*0030*/ 	.string	"Cuda compilation tools, release 13.0, V13.0.88"
        /*0030*/ 	.string	"Build cuda_13.0.r13.0/compiler.36424714_0"
        /*0030*/ 	.string	"-arch sm_100 -m 64 "



//--------------------- .note.nv.cuinfo           --------------------------
	.section	.note.nv.cuinfo,"",@"SHT_NOTE"
	.sectionflags	@"SHF_NOTE_NV_CUINFO"
        /*0018*/ 	.short	0x0002
        /*001a*/ 	.short	0x0064
        /*001c*/ 	.short	0x0082
	.zero		2


//--------------------- .nv.info                  --------------------------
	.section	.nv.info,"",@"SHT_CUDA_INFO"
	.align	4


	//----- nvinfo : EIATTR_REGCOUNT
	.align		4
        /*0000*/ 	.byte	0x04, 0x2f
        /*0002*/ 	.short	(.L_1 - .L_0)
	.align		4
.L_0:
        /*0004*/ 	.word	index@(_Z14addVecKernelV1iPfS_S_)
        /*0008*/ 	.word	0x0000000e


	//----- nvinfo : EIATTR_FRAME_SIZE
	.align		4
.L_1:
        /*000c*/ 	.byte	0x04, 0x11
        /*000e*/ 	.short	(.L_3 - .L_2)
	.align		4
.L_2:
        /*0010*/ 	.word	index@(_Z14addVecKernelV1iPfS_S_)
        /*0014*/ 	.word	0x00000000


	//----- nvinfo : EIATTR_REGCOUNT
	.align		4
.L_3:
        /*0018*/ 	.byte	0x04, 0x2f
        /*001a*/ 	.short	(.L_5 - .L_4)
	.align		4
.L_4:
        /*001c*/ 	.word	index@(_Z14addVecKernelV2iPfS_S_)
        /*0020*/ 	.word	0x0000000e


	//----- nvinfo : EIATTR_FRAME_SIZE
	.align		4
.L_5:
        /*0024*/ 	.byte	0x04, 0x11
        /*0026*/ 	.short	(.L_7 - .L_6)
	.align		4
.L_6:
        /*0028*/ 	.word	index@(_Z14addVecKernelV2iPfS_S_)
        /*002c*/ 	.word	0x00000000


	//----- nvinfo : EIATTR_MIN_STACK_SIZE
	.align		4
.L_7:
        /*0030*/ 	.byte	0x04, 0x12
        /*0032*/ 	.short	(.L_9 - .L_8)
	.align		4
.L_8:
        /*0034*/ 	.word	index@(_Z14addVecKernelV2iPfS_S_)
        /*0038*/ 	.word	0x00000000


	//----- nvinfo : EIATTR_MIN_STACK_SIZE
	.align		4
.L_9:
        /*003c*/ 	.byte	0x04, 0x12
        /*003e*/ 	.short	(.L_11 - .L_10)
	.align		4
.L_10:
        /*0040*/ 	.word	index@(_Z14addVecKernelV1iPfS_S_)
        /*0044*/ 	.word	0x00000000
.L_11:


//--------------------- .nv.compat                --------------------------
	.section	.nv.compat,"",@"SHT_CUDA_COMPAT_INFO"
	.align	4
        /*0000*/ 	.byte	0x02, 0x09, 0x00, 0x00, 0x02, 0x02, 0x01, 0x00, 0x02, 0x05, 0x05, 0x00, 0x03, 0x07, 0x01, 0x01
        /*0010*/ 	.byte	0x02, 0x03, 0x00, 0x00, 0x02, 0x06, 0x01, 0x00, 0x04, 0x0b, 0x08, 0x00, 0x09, 0x00, 0x00, 0x00
        /*0020*/ 	.byte	0x00, 0x00, 0x00, 0x00


//--------------------- .nv.info._Z14addVecKernelV2iPfS_S_ --------------------------
	.section	.nv.info._Z14addVecKernelV2iPfS_S_,"",@"SHT_CUDA_INFO"
	.sectionflags	@""
	.align	4


	//----- nvinfo : EIATTR_CUDA_API_VERSION
	.align		4
        /*0000*/ 	.byte	0x04, 0x37
        /*0002*/ 	.short	(.L_13 - .L_12)
.L_12:
        /*0004*/ 	.word	0x00000082


	//----- nvinfo : EIATTR_KPARAM_INFO
	.align		4
.L_13:
        /*0008*/ 	.byte	0x04, 0x17
        /*000a*/ 	.short	(.L_15 - .L_14)
.L_14:
        /*000c*/ 	.word	0x00000000
        /*0010*/ 	.short	0x0003
        /*0012*/ 	.short	0x0018
        /*0014*/ 	.byte	0x00, 0xf5, 0x21, 0x00


	//----- nvinfo : EIATTR_KPARAM_INFO
	.align		4
.L_15:
        /*0018*/ 	.byte	0x04, 0x17
        /*001a*/ 	.short	(.L_17 - .L_16)
.L_16:
        /*001c*/ 	.word	0x00000000
        /*0020*/ 	.short	0x0002
        /*0022*/ 	.short	0x0010
        /*0024*/ 	.byte	0x00, 0xf5, 0x21, 0x00


	//----- nvinfo : EIATTR_KPARAM_INFO
	.align		4
.L_17:
        /*0028*/ 	.byte	0x04, 0x17
        /*002a*/ 	.short	(.L_19 - .L_18)
.L_18:
        /*002c*/ 	.word	0x00000000
        /*0030*/ 	.short	0x0001
        /*0032*/ 	.short	0x0008
        /*0034*/ 	.byte	0x00, 0xf5, 0x21, 0x00


	//----- nvinfo : EIATTR_KPARAM_INFO
	.align		4
.L_19:
        /*0038*/ 	.byte	0x04, 0x17
        /*003a*/ 	.short	(.L_21 - .L_20)
.L_20:
        /*003c*/ 	.word	0x00000000
        /*0040*/ 	.short	0x0000
        /*0042*/ 	.short	0x0000
        /*0044*/ 	.byte	0x00, 0xf0, 0x11, 0x00


	//----- nvinfo : EIATTR_SPARSE_MMA_MASK
	.align		4
.L_21:
        /*0048*/ 	.byte	0x03, 0x50
        /*004a*/ 	.short	0x0000


	//----- nvinfo : EIATTR_MAXREG_COUNT
	.align		4
        /*004c*/ 	.byte	0x03, 0x1b
        /*004e*/ 	.short	0x00ff


	//----- nvinfo : EIATTR_MERCURY_ISA_VERSION
	.align		4
        /*0050*/ 	.byte	0x03, 0x5f
        /*0052*/ 	.short	0x0101


	//----- nvinfo : EIATTR_VRC_CTA_INIT_COUNT
	.align		4
        /*0054*/ 	.byte	0x02, 0x4a
	.zero		1
	.zero		1


	//----- nvinfo : EIATTR_EXIT_INSTR_OFFSETS
	.align		4
        /*0058*/ 	.byte	0x04, 0x1c
        /*005a*/ 	.short	(.L_23 - .L_22)


	//   ....[0]....
.L_22:
        /*005c*/ 	.word	0x00000180


	//   ....[1]....
        /*0060*/ 	.word	0x00000230


	//----- nvinfo : EIATTR_CRS_STACK_SIZE
	.align		4
.L_23:
        /*0064*/ 	.byte	0x04, 0x1e
        /*0066*/ 	.short	(.L_25 - .L_24)
.L_24:
        /*0068*/ 	.word	0x00000000


	//----- nvinfo : EIATTR_CBANK_PARAM_SIZE
	.align		4
.L_25:
        /*006c*/ 	.byte	0x03, 0x19
        /*006e*/ 	.short	0x0020


	//----- nvinfo : EIATTR_PARAM_CBANK
	.align		4
        /*0070*/ 	.byte	0x04, 0x0a
        /*0072*/ 	.short	(.L_27 - .L_26)
	.align		4
.L_26:
        /*0074*/ 	.word	index@(.nv.constant0._Z14addVecKernelV2iPfS_S_)
        /*0078*/ 	.short	0x0380
        /*007a*/ 	.short	0x0020


	//----- nvinfo : EIATTR_SW_WAR
	.align		4
.L_27:
        /*007c*/ 	.byte	0x04, 0x36
        /*007e*/ 	.short	(.L_29 - .L_28)
.L_28:
        /*0080*/ 	.word	0x00000008
.L_29:


//--------------------- .nv.info._Z14addVecKernelV1iPfS_S_ --------------------------
	.section	.nv.info._Z14addVecKernelV1iPfS_S_,"",@"SHT_CUDA_INFO"
	.sectionflags	@""
	.align	4


	//----- nvinfo : EIATTR_CUDA_API_VERSION
	.align		4
        /*0000*/ 	.byte	0x04, 0x37
        /*0002*/ 	.short	(.L_31 - .L_30)
.L_30:
        /*0004*/ 	.word	0x00000082


	//----- nvinfo : EIATTR_KPARAM_INFO
	.align		4
.L_31:
        /*0008*/ 	.byte	0x04, 0x17
        /*000a*/ 	.short	(.L_33 - .L_32)
.L_32:
        /*000c*/ 	.word	0x00000000
        /*0010*/ 	.short	0x0003
        /*0012*/ 	.short	0x0018
        /*0014*/ 	.byte	0x00, 0xf5, 0x21, 0x00


	//----- nvinfo : EIATTR_KPARAM_INFO
	.align		4
.L_33:
        /*0018*/ 	.byte	0x04, 0x17
        /*001a*/ 	.short	(.L_35 - .L_34)
.L_34:
        /*001c*/ 	.word	0x00000000
        /*0020*/ 	.short	0x0002
        /*0022*/ 	.short	0x0010
        /*0024*/ 	.byte	0x00, 0xf5, 0x21, 0x00


	//----- nvinfo : EIATTR_KPARAM_INFO
	.align		4
.L_35:
        /*0028*/ 	.byte	0x04, 0x17
        /*002a*/ 	.short	(.L_37 - .L_36)
.L_36:
        /*002c*/ 	.word	0x00000000
        /*0030*/ 	.short	0x0001
        /*0032*/ 	.short	0x0008
        /*0034*/ 	.byte	0x00, 0xf5, 0x21, 0x00


	//----- nvinfo : EIATTR_KPARAM_INFO
	.align		4
.L_37:
        /*0038*/ 	.byte	0x04, 0x17
        /*003a*/ 	.short	(.L_39 - .L_38)
.L_38:
        /*003c*/ 	.word	0x00000000
        /*0040*/ 	.short	0x0000
        /*0042*/ 	.short	0x0000
        /*0044*/ 	.byte	0x00, 0xf0, 0x11, 0x00


	//----- nvinfo : EIATTR_SPARSE_MMA_MASK
	.align		4
.L_39:
        /*0048*/ 	.byte	0x03, 0x50
        /*004a*/ 	.short	0x0000


	//----- nvinfo : EIATTR_MAXREG_COUNT
	.align		4
        /*004c*/ 	.byte	0x03, 0x1b
        /*004e*/ 	.short	0x00ff


	//----- nvinfo : EIATTR_MERCURY_ISA_VERSION
	.align		4
        /*0050*/ 	.byte	0x03, 0x5f
        /*0052*/ 	.short	0x0101


	//----- nvinfo : EIATTR_VRC_CTA_INIT_COUNT
	.align		4
        /*0054*/ 	.byte	0x02, 0x4a
	.zero		1
	.zero		1


	//----- nvinfo : EIATTR_EXIT_INSTR_OFFSETS
	.align		4
        /*0058*/ 	.byte	0x04, 0x1c
        /*005a*/ 	.short	(.L_41 - .L_40)


	//   ....[0]....
.L_40:
        /*005c*/ 	.word	0x00000180


	//   ....[1]....
        /*0060*/ 	.word	0x00000230


	//----- nvinfo : EIATTR_CRS_STACK_SIZE
	.align		4
.L_41:
        /*0064*/ 	.byte	0x04, 0x1e
        /*0066*/ 	.short	(.L_43 - .L_42)
.L_42:
        /*0068*/ 	.word	0x00000000


	//----- nvinfo : EIATTR_CBANK_PARAM_SIZE
	.align		4
.L_43:
        /*006c*/ 	.byte	0x03, 0x19
        /*006e*/ 	.short	0x0020


	//----- nvinfo : EIATTR_PARAM_CBANK
	.align		4
        /*0070*/ 	.byte	0x04, 0x0a
        /*0072*/ 	.short	(.L_45 - .L_44)
	.align		4
.L_44:
        /*0074*/ 	.word	index@(.nv.constant0._Z14addVecKernelV1iPfS_S_)
        /*0078*/ 	.short	0x0380
        /*007a*/ 	.short	0x0020


	//----- nvinfo : EIATTR_SW_WAR
	.align		4
.L_45:
        /*007c*/ 	.byte	0x04, 0x36
        /*007e*/ 	.short	(.L_47 - .L_46)
.L_46:
        /*0080*/ 	.word	0x00000008
.L_47:


//--------------------- .nv.callgraph             --------------------------
	.section	.nv.callgraph,"",@"SHT_CUDA_CALLGRAPH"
	.align	4
	.sectionentsize	8
	.align		4
        /*0000*/ 	.word	0x00000000
	.align		4
        /*0004*/ 	.word	0xffffffff
	.align		4
        /*0008*/ 	.word	0x00000000
	.align		4
        /*000c*/ 	.word	0xfffffffe
	.align		4
        /*0010*/ 	.word	0x00000000
	.align		4
        /*0014*/ 	.word	0xfffffffd
	.align		4
        /*0018*/ 	.word	0x00000000
	.align		4
        /*001c*/ 	.word	0xfffffffc


//--------------------- .text._Z14addVecKernelV2iPfS_S_ --------------------------
	.section	.text._Z14addVecKernelV2iPfS_S_,"ax",@progbits
	.align	128
        .global         _Z14addVecKernelV2iPfS_S_
        .type           _Z14addVecKernelV2iPfS_S_,@function
        .size           _Z14addVecKernelV2iPfS_S_,(.L_x_6 - _Z14addVecKernelV2iPfS_S_)
        .other          _Z14addVecKernelV2iPfS_S_,@"STO_CUDA_ENTRY STV_DEFAULT"
_Z14addVecKernelV2iPfS_S_:
.text._Z14addVecKernelV2iPfS_S_:
[----:B------:R-:W-:Y:S01]  /*0000*/  LDC R1, c[0x0][0x37c] ;  /* 0x0000df00ff017b82 */ /* 0x000fe20000000800 */
[----:B------:R-:W0:Y:S07]  /*0010*/  S2R R3, SR_TID.X ;  /* 0x0000000000037919 */ /* 0x000e2e0000002100 */
[----:B------:R-:W0:Y:S01]  /*0020*/  S2UR UR4, SR_CTAID.X ;  /* 0x00000000000479c3 */ /* 0x000e220000002500 */
[----:B------:R-:W1:Y:S01]  /*0030*/  LDCU UR6, c[0x0][0x380] ;  /* 0x00007000ff0677ac */ /* 0x000e620008000800 */
[----:B------:R-:W-:Y:S06]  /*0040*/  BSSY.RECONVERGENT B0, `(.L_x_0) ;  /* 0x0000013000007945 */ /* 0x000fec0003800200 */
[----:B------:R-:W0:Y:S02]  /*0050*/  LDC R0, c[0x0][0x360] ;  /* 0x0000d800ff007b82 */ /* 0x000e240000000800 */
[----:B0-----:R-:W-:Y:S01]  /*0060*/  IMAD R0, R0, UR4, R3 ;  /* 0x0000000400007c24 */ /* 0x001fe2000f8e0203 */
[----:B------:R-:W0:Y:S04]  /*0070*/  LDCU.64 UR4, c[0x0][0x358] ;  /* 0x00006b00ff0477ac */ /* 0x000e280008000a00 */
[----:B------:R-:W-:-:S04]  /*0080*/  SHF.L.U32 R9, R0, 0x1, RZ ;  /* 0x0000000100097819 */ /* 0x000fc800000006ff */
[C---:B-1----:R-:W-:Y:S02]  /*0090*/  ISETP.GE.AND P0, PT, R9.reuse, UR6, PT ;  /* 0x0000000609007c0c */ /* 0x042fe4000bf06270 */
[----:B------:R-:W-:-:S04]  /*00a0*/  IADD3 R0, PT, PT, R9, 0x1, RZ ;  /* 0x0000000109007810 */ /* 0x000fc80007ffe0ff */
[----:B------:R-:W-:-:S07]  /*00b0*/  ISETP.GE.AND P1, PT, R0, UR6, PT ;  /* 0x0000000600007c0c */ /* 0x000fce000bf26270 */
[----:B0-----:R-:W-:Y:S06]  /*00c0*/  @P0 BRA `(.L_x_1) ;  /* 0x0000000000280947 */ /* 0x001fec0003800000 */
[----:B------:R-:W0:Y:S08]  /*00d0*/  LDC.64 R2, c[0x0][0x388] ;  /* 0x0000e200ff027b82 */ /* 0x000e300000000a00 */
[----:B------:R-:W1:Y:S08]  /*00e0*/  LDC.64 R4, c[0x0][0x390] ;  /* 0x0000e400ff047b82 */ /* 0x000e700000000a00 */
[----:B------:R-:W2:Y:S01]  /*00f0*/  LDC.64 R6, c[0x0][0x398] ;  /* 0x0000e600ff067b82 */ /* 0x000ea20000000a00 */
[----:B0-----:R-:W-:-:S06]  /*0100*/  IMAD.WIDE R2, R9, 0x4, R2 ;  /* 0x0000000409027825 */ /* 0x001fcc00078e0202 */
[----:B------:R-:W3:Y:S01]  /*0110*/  LDG.E R2, desc[UR4][R2.64] ;  /* 0x0000000402027981 */ /* 0x000ee2000c1e1900 */
[----:B-1----:R-:W-:-:S06]  /*0120*/  IMAD.WIDE R4, R9, 0x4, R4 ;  /* 0x0000000409047825 */ /* 0x002fcc00078e0204 */
[----:B------:R-:W3:Y:S01]  /*0130*/  LDG.E R5, desc[UR4][R4.64] ;  /* 0x0000000404057981 */ /* 0x000ee2000c1e1900 */
[----:B--2---:R-:W-:-:S04]  /*0140*/  IMAD.WIDE R6, R9, 0x4, R6 ;  /* 0x0000000409067825 */ /* 0x004fc800078e0206 */
[----:B---3--:R-:W-:-:S05]  /*0150*/  FADD R11, R2, R5 ;  /* 0x00000005020b7221 */ /* 0x008fca0000000000 */
[----:B------:R0:W-:Y:S02]  /*0160*/  STG.E desc[UR4][R6.64], R11 ;  /* 0x0000000b06007986 */ /* 0x0001e4000c101904 */
.L_x_1:
[----:B------:R-:W-:Y:S05]  /*0170*/  BSYNC.RECONVERGENT B0 ;  /* 0x0000000000007941 */ /* 0x000fea0003800200 */
.L_x_0:
[----:B------:R-:W-:Y:S05]  /*0180*/  @P1 EXIT ;  /* 0x000000000000194d */ /* 0x000fea0003800000 */
[----:B------:R-:W1:Y:S08]  /*0190*/  LDC.64 R2, c[0x0][0x388] ;  /* 0x0000e200ff027b82 */ /* 0x000e700000000a00 */
[----:B------:R-:W2:Y:S08]  /*01a0*/  LDC.64 R4, c[0x0][0x390] ;  /* 0x0000e400ff047b82 */ /* 0x000eb00000000a00 */
[----:B0-----:R-:W0:Y:S01]  /*01b0*/  LDC.64 R6, c[0x0][0x398] ;  /* 0x0000e600ff067b82 */ /* 0x001e220000000a00 */
[----:B-1----:R-:W-:-:S06]  /*01c0*/  IMAD.WIDE R2, R9, 0x4, R2 ;  /* 0x0000000409027825 */ /* 0x002fcc00078e0202 */
[----:B------:R-:W3:Y:S01]  /*01d0*/  LDG.E R2, desc[UR4][R2.64+0x4] ;  /* 0x0000040402027981 */ /* 0x000ee2000c1e1900 */
[----:B--2---:R-:W-:-:S06]  /*01e0*/  IMAD.WIDE R4, R9, 0x4, R4 ;  /* 0x0000000409047825 */ /* 0x004fcc00078e0204 */
[----:B------:R-:W3:Y:S01]  /*01f0*/  LDG.E R5, desc[UR4][R4.64+0x4] ;  /* 0x0000040404057981 */ /* 0x000ee2000c1e1900 */
[----:B0-----:R-:W-:-:S04]  /*0200*/  IMAD.WIDE R6, R9, 0x4, R6 ;  /* 0x0000000409067825 */ /* 0x001fc800078e0206 */
[----:B---3--:R-:W-:-:S05]  /*0210*/  FADD R9, R2, R5 ;  /* 0x0000000502097221 */ /* 0x008fca0000000000 */
[----:B------:R-:W-:Y:S01]  /*0220*/  STG.E desc[UR4][R6.64+0x4], R9 ;  /* 0x0000040906007986 */ /* 0x000fe2000c101904 */
[----:B------:R-:W-:Y:S05]  /*0230*/  EXIT ;  /* 0x000000000000794d */ /* 0x000fea0003800000 */
.L_x_2:
[----:B------:R-:W-:-:S00]  /*0240*/  BRA `(.L_x_2) ;  /* 0xfffffffc00fc7947 */ /* 0x000fc0000383ffff */
[----:B------:R-:W-:-:S00]  /*0250*/  NOP ;  /* 0x0000000000007918 */ /* 0x000fc00000000000 */
        /* <DEDUP_REMOVED lines=10> */
.L_x_6:


//--------------------- .text._Z14addVecKernelV1iPfS_S_ --------------------------
	.section	.text._Z14addVecKernelV1iPfS_S_,"ax",@progbits
	.align	128
        .global         _Z14addVecKernelV1iPfS_S_
        .type           _Z14addVecKernelV1iPfS_S_,@function
        .size           _Z14addVecKernelV1iPfS_S_,(.L_x_7 - _Z14addVecKernelV1iPfS_S_)
        .other          _Z14addVecKernelV1iPfS_S_,@"STO_CUDA_ENTRY STV_DEFAULT"
_Z14addVecKernelV1iPfS_S_:
.text._Z14addVecKernelV1iPfS_S_:
[----:B------:R-:W-:Y:S01]  /*0000*/  LDC R1, c[0x0][0x37c] ;  /* 0x0000df00ff017b82 */ /* 0x000fe20000000800 */
[----:B------:R-:W0:Y:S07]  /*0010*/  S2R R9, SR_TID.X ;  /* 0x0000000000097919 */ /* 0x000e2e0000002100 */
[----:B------:R-:W1:Y:S01]  /*0020*/  S2UR UR4, SR_CTAID.X ;  /* 0x00000000000479c3 */ /* 0x000e620000002500 */
[----:B------:R-:W2:Y:S01]  /*0030*/  LDCU UR6, c[0x0][0x380] ;  /* 0x00007000ff0677ac */ /* 0x000ea20008000800 */
[----:B------:R-:W-:Y:S06]  /*0040*/  BSSY.RECONVERGENT B0, `(.L_x_3) ;  /* 0x0000013000007945 */ /* 0x000fec0003800200 */
[----:B------:R-:W1:Y:S02]  /*0050*/  LDC R2, c[0x0][0x360] ;  /* 0x0000d800ff027b82 */ /* 0x000e640000000800 */
[----:B-1----:R-:W-:Y:S01]  /*0060*/  IMAD R0, R2, UR4, RZ ;  /* 0x0000000402007c24 */ /* 0x002fe2000f8e02ff */
[----:B------:R-:W1:Y:S04]  /*0070*/  LDCU.64 UR4, c[0x0][0x358] ;  /* 0x00006b00ff0477ac */ /* 0x000e680008000a00 */
[----:B0-----:R-:W-:-:S04]  /*0080*/  LEA R9, R0, R9, 0x1 ;  /* 0x0000000900097211 */ /* 0x001fc800078e08ff */
[C---:B--2---:R-:W-:Y:S02]  /*0090*/  ISETP.GE.AND P0, PT, R9.reuse, UR6, PT ;  /* 0x0000000609007c0c */ /* 0x044fe4000bf06270 */
[----:B------:R-:W-:-:S04]  /*00a0*/  IADD3 R11, PT, PT, R9, R2, RZ ;  /* 0x00000002090b7210 */ /* 0x000fc80007ffe0ff */
[----:B------:R-:W-:-:S07]  /*00b0*/  ISETP.GE.AND P1, PT, R11, UR6, PT ;  /* 0x000000060b007c0c */ /* 0x000fce000bf26270 */
[----:B-1----:R-:W-:Y:S06]  /*00c0*/  @P0 BRA `(.L_x_4) ;  /* 0x0000000000280947 */ /* 0x002fec0003800000 */
        /* <DEDUP_REMOVED lines=10> */
.L_x_4:
[----:B------:R-:W-:Y:S05]  /*0170*/  BSYNC.RECONVERGENT B0 ;  /* 0x0000000000007941 */ /* 0x000fea0003800200 */
.L_x_3:
        /* <DEDUP_REMOVED lines=12> */
.L_x_5:
        /* <DEDUP_REMOVED lines=12> */
.L_x_7:


//--------------------- .nv.shared.reserved.0     --------------------------
	.section	.nv.shared.reserved.0,"aw",@nobits
	.weak		__nv_reservedSMEM_offset_0_alias
	.size		__nv_reservedSMEM_offset_0_alias, 0, 64
	.other		__nv_reservedSMEM_offset_0_alias,@"STO_CUDA_RESERVED_SHARED STV_DEFAULT"
__nv_reservedSMEM_offset_0_alias:
	.zero		0
	.zero		64


//--------------------- .nv.constant0._Z14addVecKernelV2iPfS_S_ --------------------------
	.section	.nv.constant0._Z14addVecKernelV2iPfS_S_,"a",@progbits
	.sectionflags	@""
	.align	4
.nv.constant0._Z14addVecKernelV2iPfS_S_:
	.zero		928


//--------------------- .nv.constant0._Z14addVecKernelV1iPfS_S_ --------------------------
	.section	.nv.constant0._Z14addVecKernelV1iPfS_S_,"a",@progbits
	.sectionflags	@""
	.align	4
.nv.constant0._Z14addVecKernelV1iPfS_S_:
	.zero		928


//--------------------- SYMBOLS --------------------------

	.type		.nv.reservedSmem.offset0,@object
	.size		.nv.reservedSmem.offset0,0x4
